//
// Generated by NVIDIA NVVM Compiler
//
// Compiler Build ID: CL-36424714
// Cuda compilation tools, release 13.0, V13.0.88
// Based on NVVM 20.0.0
//

.version 9.0
.target sm_100
.address_size 64

	// .globl	_Z3sumIfEvPT_S1_S1_i

.visible .entry _Z3sumIfEvPT_S1_S1_i(
	.param .u64 .ptr .align 1 _Z3sumIfEvPT_S1_S1_i_param_0,
	.param .u64 .ptr .align 1 _Z3sumIfEvPT_S1_S1_i_param_1,
	.param .u64 .ptr .align 1 _Z3sumIfEvPT_S1_S1_i_param_2,
	.param .u32 _Z3sumIfEvPT_S1_S1_i_param_3
)
{
	.reg .pred 	%p<2>;
	.reg .b16 	%rs<7>;
	.reg .b32 	%r<9>;
	.reg .b32 	%f<4>;
	.reg .b64 	%rd<11>;

	ld.param.u64 	%rd1, [_Z3sumIfEvPT_S1_S1_i_param_0];
	ld.param.u64 	%rd2, [_Z3sumIfEvPT_S1_S1_i_param_1];
	ld.param.u64 	%rd3, [_Z3sumIfEvPT_S1_S1_i_param_2];
	ld.param.u32 	%r2, [_Z3sumIfEvPT_S1_S1_i_param_3];
	mov.u32 	%r3, %ctaid.x;
	mov.u32 	%r4, %ntid.x;
	mov.u32 	%r5, %tid.x;
	mad.lo.s32 	%r1, %r3, %r4, %r5;
	setp.gt.s32 	%p1, %r1, %r2;
	@%p1 bra 	$L__BB0_2;
	cvta.to.global.u64 	%rd4, %rd1;
	cvta.to.global.u64 	%rd5, %rd2;
	cvta.to.global.u64 	%rd6, %rd3;
	mul.wide.s32 	%rd7, %r1, 4;
	add.s64 	%rd8, %rd4, %rd7;
	ld.global.f32 	%f1, [%rd8];
	add.s64 	%rd9, %rd5, %rd7;
	ld.global.f32 	%f2, [%rd9];
	// begin inline asm
	{ cvt.rn.f16x2.f32 %r6, %f2, %f1; }

	// end inline asm
	// begin inline asm
	{.reg .f16 low,high;
 mov.b32 {low,high}, %r6;
 mov.b16 %rs1, low;}
	// end inline asm
	// begin inline asm
	{.reg .f16 low,high;
 mov.b32 {low,high}, %r6;
 mov.b16 %rs2, high;}
	// end inline asm
	// begin inline asm
	{add.f16 %rs3,%rs1,%rs2;
}
	// end inline asm
	// begin inline asm
	{  cvt.f32.f16 %f3, %rs3;}

	// end inline asm
	add.s64 	%rd10, %rd6, %rd7;
	st.global.f32 	[%rd10], %f3;
$L__BB0_2:
	ret;

}


// ===== COMPILED SASS (sm_100) =====

	.target	sm_100

	.elftype	@"ET_EXEC"


//--------------------- .note.nv.tkinfo           --------------------------
	.section	.note.nv.tkinfo,"",@"SHT_NOTE"
	.sectionflags	@"SHF_NOTE_NV_TKINFO"
	.tkinfo
        /*0018*/ 	.word	0x00000002
        /*0030*/ 	.string	""
        /*0030*/ 	.string	"ptxas"
        /*0030*/ 	.string	"Cuda compilation tools, release 13.0, V13.0.88"
        /*0030*/ 	.string	"Build cuda_13.0.r13.0/compiler.36424714_0"
        /*0030*/ 	.string	"-arch sm_100 -m 64 "



//--------------------- .note.nv.cuinfo           --------------------------
	.section	.note.nv.cuinfo,"",@"SHT_NOTE"
	.sectionflags	@"SHF_NOTE_NV_CUINFO"
        /*0018*/ 	.short	0x0002
        /*001a*/ 	.short	0x0064
        /*001c*/ 	.short	0x0082
	.zero		2


//--------------------- .nv.info                  --------------------------
	.section	.nv.info,"",@"SHT_CUDA_INFO"
	.align	4


	//----- nvinfo : EIATTR_REGCOUNT
	.align		4
        /*0000*/ 	.byte	0x04, 0x2f
        /*0002*/ 	.short	(.L_1 - .L_0)
	.align		4
.L_0:
        /*0004*/ 	.word	index@(_Z3sumIfEvPT_S1_S1_i)
        /*0008*/ 	.word	0x0000000c


	//----- nvinfo : EIATTR_FRAME_SIZE
	.align		4
.L_1:
        /*000c*/ 	.byte	0x04, 0x11
        /*000e*/ 	.short	(.L_3 - .L_2)
	.align		4
.L_2:
        /*0010*/ 	.word	index@(_Z3sumIfEvPT_S1_S1_i)
        /*0014*/ 	.word	0x00000000


	//----- nvinfo : EIATTR_MIN_STACK_SIZE
	.align		4
.L_3:
        /*0018*/ 	.byte	0x04, 0x12
        /*001a*/ 	.short	(.L_5 - .L_4)
	.align		4
.L_4:
        /*001c*/ 	.word	index@(_Z3sumIfEvPT_S1_S1_i)
        /*0020*/ 	.word	0x00000000
.L_5:


//--------------------- .nv.compat                --------------------------
	.section	.nv.compat,"",@"SHT_CUDA_COMPAT_INFO"
	.align	4
        /*0000*/ 	.byte	0x02, 0x09, 0x00, 0x00, 0x02, 0x02, 0x01, 0x00, 0x02, 0x05, 0x05, 0x00, 0x03, 0x07, 0x01, 0x01
        /*0010*/ 	.byte	0x02, 0x03, 0x00, 0x00, 0x02, 0x06, 0x01, 0x00, 0x04, 0x0b, 0x08, 0x00, 0x09, 0x00, 0x00, 0x00
        /*0020*/ 	.byte	0x00, 0x00, 0x00, 0x00


//--------------------- .nv.info._Z3sumIfEvPT_S1_S1_i --------------------------
	.section	.nv.info._Z3sumIfEvPT_S1_S1_i,"",@"SHT_CUDA_INFO"
	.sectionflags	@""
	.align	4


	//----- nvinfo : EIATTR_CUDA_API_VERSION
	.align		4
        /*0000*/ 	.byte	0x04, 0x37
        /*0002*/ 	.short	(.L_7 - .L_6)
.L_6:
        /*0004*/ 	.word	0x00000082


	//----- nvinfo : EIATTR_KPARAM_INFO
	.align		4
.L_7:
        /*0008*/ 	.byte	0x04, 0x17
        /*000a*/ 	.short	(.L_9 - .L_8)
.L_8:
        /*000c*/ 	.word	0x00000000
        /*0010*/ 	.short	0x0003
        /*0012*/ 	.short	0x0018
        /*0014*/ 	.byte	0x00, 0xf0, 0x11, 0x00


	//----- nvinfo : EIATTR_KPARAM_INFO
	.align		4
.L_9:
        /*0018*/ 	.byte	0x04, 0x17
        /*001a*/ 	.short	(.L_11 - .L_10)
.L_10:
        /*001c*/ 	.word	0x00000000
        /*0020*/ 	.short	0x0002
        /*0022*/ 	.short	0x0010
        /*0024*/ 	.byte	0x00, 0xf5, 0x21, 0x00


	//----- nvinfo : EIATTR_KPARAM_INFO
	.align		4
.L_11:
        /*0028*/ 	.byte	0x04, 0x17
        /*002a*/ 	.short	(.L_13 - .L_12)
.L_12:
        /*002c*/ 	.word	0x00000000
        /*0030*/ 	.short	0x0001
        /*0032*/ 	.short	0x0008
        /*0034*/ 	.byte	0x00, 0xf5, 0x21, 0x00


	//----- nvinfo : EIATTR_KPARAM_INFO
	.align		4
.L_13:
        /*0038*/ 	.byte	0x04, 0x17
        /*003a*/ 	.short	(.L_15 - .L_14)
.L_14:
        /*003c*/ 	.word	0x00000000
        /*0040*/ 	.short	0x0000
        /*0042*/ 	.short	0x0000
        /*0044*/ 	.byte	0x00, 0xf5, 0x21, 0x00


	//----- nvinfo : EIATTR_SPARSE_MMA_MASK
	.align		4
.L_15:
        /*0048*/ 	.byte	0x03, 0x50
        /*004a*/ 	.short	0x0000


	//----- nvinfo : EIATTR_MAXREG_COUNT
	.align		4
        /*004c*/ 	.byte	0x03, 0x1b
        /*004e*/ 	.short	0x00ff


	//----- nvinfo : EIATTR_MERCURY_ISA_VERSION
	.align		4
        /*0050*/ 	.byte	0x03, 0x5f
        /*0052*/ 	.short	0x0101


	//----- nvinfo : EIATTR_VRC_CTA_INIT_COUNT
	.align		4
        /*0054*/ 	.byte	0x02, 0x4a
	.zero		1
	.zero		1


	//----- nvinfo : EIATTR_EXIT_INSTR_OFFSETS
	.align		4
        /*0058*/ 	.byte	0x04, 0x1c
        /*005a*/ 	.short	(.L_17 - .L_16)


	//   ....[0]....
.L_16:
        /*005c*/ 	.word	0x00000070


	//   ....[1]....
        /*0060*/ 	.word	0x00000150


	//----- nvinfo : EIATTR_CBANK_PARAM_SIZE
	.align		4
.L_17:
        /*0064*/ 	.byte	0x03, 0x19
        /*0066*/ 	.short	0x001c


	//----- nvinfo : EIATTR_PARAM_CBANK
	.align		4
        /*0068*/ 	.byte	0x04, 0x0a
        /*006a*/ 	.short	(.L_19 - .L_18)
	.align		4
.L_18:
        /*006c*/ 	.word	index@(.nv.constant0._Z3sumIfEvPT_S1_S1_i)
        /*0070*/ 	.short	0x0380
        /*0072*/ 	.short	0x001c


	//----- nvinfo : EIATTR_SW_WAR
	.align		4
.L_19:
        /*0074*/ 	.byte	0x04, 0x36
        /*0076*/ 	.short	(.L_21 - .L_20)
.L_20:
        /*0078*/ 	.word	0x00000008
.L_21:


//--------------------- .nv.callgraph             --------------------------
	.section	.nv.callgraph,"",@"SHT_CUDA_CALLGRAPH"
	.align	4
	.sectionentsize	8
	.align		4
        /*0000*/ 	.word	0x00000000
	.align		4
        /*0004*/ 	.word	0xffffffff
	.align		4
        /*0008*/ 	.word	0x00000000
	.align		4
        /*000c*/ 	.word	0xfffffffe
	.align		4
        /*0010*/ 	.word	0x00000000
	.align		4
        /*0014*/ 	.word	0xfffffffd
	.align		4
        /*0018*/ 	.word	0x00000000
	.align		4
        /*001c*/ 	.word	0xfffffffc


//--------------------- .text._Z3sumIfEvPT_S1_S1_i --------------------------
	.section	.text._Z3sumIfEvPT_S1_S1_i,"ax",@progbits
	.align	128
        .global         _Z3sumIfEvPT_S1_S1_i
        .type           _Z3sumIfEvPT_S1_S1_i,@function
        .size           _Z3sumIfEvPT_S1_S1_i,(.L_x_1 - _Z3sumIfEvPT_S1_S1_i)
        .other          _Z3sumIfEvPT_S1_S1_i,@"STO_CUDA_ENTRY STV_DEFAULT"
_Z3sumIfEvPT_S1_S1_i:
.text._Z3sumIfEvPT_S1_S1_i:
[----:B------:R-:W-:Y:S01]  /*0000*/  LDC R1, c[0x0][0x37c] ;  /* 0x0000df00ff017b82 */ /* 0x000fe20000000800 */
[----:B------:R-:W0:Y:S07]  /*0010*/  S2R R0, SR_TID.X ;  /* 0x0000000000007919 */ /* 0x000e2e0000002100 */
[----:B------:R-:W0:Y:S01]  /*0020*/  S2UR UR4, SR_CTAID.X ;  /* 0x00000000000479c3 */ /* 0x000e220000002500 */
[----:B------:R-:W1:Y:S07]  /*0030*/  LDCU UR5, c[0x0][0x398] ;  /* 0x00007300ff0577ac */ /* 0x000e6e0008000800 */
[----:B------:R-:W0:Y:S02]  /*0040*/  LDC R9, c[0x0][0x360] ;  /* 0x0000d800ff097b82 */ /* 0x000e240000000800 */
[----:B0-----:R-:W-:-:S05]  /*0050*/  IMAD R9, R9, UR4, R0 ;  /* 0x0000000409097c24 */ /* 0x001fca000f8e0200 */
[----:B-1----:R-:W-:-:S13]  /*0060*/  ISETP.GT.AND P0, PT, R9, UR5, PT ;  /* 0x0000000509007c0c */ /* 0x002fda000bf04270 */
[----:B------:R-:W-:Y:S05]  /*0070*/  @P0 EXIT ;  /* 0x000000000000094d */ /* 0x000fea0003800000 */
[----:B------:R-:W0:Y:S01]  /*0080*/  LDC.64 R2, c[0x0][0x380] ;  /* 0x0000e000ff027b82 */ /* 0x000e220000000a00 */
[----:B------:R-:W1:Y:S07]  /*0090*/  LDCU.64 UR4, c[0x0][0x358] ;  /* 0x00006b00ff0477ac */ /* 0x000e6e0008000a00 */
[----:B------:R-:W2:Y:S08]  /*00a0*/  LDC.64 R4, c[0x0][0x388] ;  /* 0x0000e200ff047b82 */ /* 0x000eb00000000a00 */
[----:B------:R-:W3:Y:S01]  /*00b0*/  LDC.64 R6, c[0x0][0x390] ;  /* 0x0000e400ff067b82 */ /* 0x000ee20000000a00 */
[----:B0-----:R-:W-:-:S06]  /*00c0*/  IMAD.WIDE R2, R9, 0x4, R2 ;  /* 0x0000000409027825 */ /* 0x001fcc00078e0202 */
[----:B-1----:R-:W4:Y:S01]  /*00d0*/  LDG.E R2, desc[UR4][R2.64] ;  /* 0x0000000402027981 */ /* 0x002f22000c1e1900 */
[----:B--2---:R-:W-:-:S06]  /*00e0*/  IMAD.WIDE R4, R9, 0x4, R4 ;  /* 0x0000000409047825 */ /* 0x004fcc00078e0204 */
[----:B------:R-:W4:Y:S01]  /*00f0*/  LDG.E R5, desc[UR4][R4.64] ;  /* 0x0000000404057981 */ /* 0x000f22000c1e1900 */
[----:B---3--:R-:W-:Y:S01]  /*0100*/  IMAD.WIDE R6, R9, 0x4, R6 ;  /* 0x0000000409067825 */ /* 0x008fe200078e0206 */
[----:B----4-:R-:W-:-:S05]  /*0110*/  F2FP.F16.F32.PACK_AB R5, R5, R2 ;  /* 0x000000020505723e */ /* 0x010fca00000000ff */
[----:B------:R-:W-:-:S05]  /*0120*/  HADD2 R5, R5.H0_H0, R5.H1_H1 ;  /* 0x3000000505057230 */ /* 0x000fca0000000800 */
[----:B------:R-:W-:-:S05]  /*0130*/  HADD2.F32 R9, -RZ, R5.H0_H0 ;  /* 0x20000005ff097230 */ /* 0x000fca0000004100 */
[----:B------:R-:W-:Y:S01]  /*0140*/  STG.E desc[UR4][R6.64], R9 ;  /* 0x0000000906007986 */ /* 0x000fe2000c101904 */
[----:B------:R-:W-:Y:S05]  /*0150*/  EXIT ;  /* 0x000000000000794d */ /* 0x000fea0003800000 */
.L_x_0:
[----:B------:R-:W-:-:S00]  /*0160*/  BRA `(.L_x_0) ;  /* 0xfffffffc00fc7947 */ /* 0x000fc0000383ffff */
[----:B------:R-:W-:-:S00]  /*0170*/  NOP ;  /* 0x0000000000007918 */ /* 0x000fc00000000000 */
        /* <DEDUP_REMOVED lines=8> */
.L_x_1:


//--------------------- .nv.shared.reserved.0     --------------------------
	.section	.nv.shared.reserved.0,"aw",@nobits
	.weak		__nv_reservedSMEM_offset_0_alias
	.size		__nv_reservedSMEM_offset_0_alias, 0, 64
	.other		__nv_reservedSMEM_offset_0_alias,@"STO_CUDA_RESERVED_SHARED STV_DEFAULT"
__nv_reservedSMEM_offset_0_alias:
	.zero		0
	.zero		64


//--------------------- .nv.constant0._Z3sumIfEvPT_S1_S1_i --------------------------
	.section	.nv.constant0._Z3sumIfEvPT_S1_S1_i,"a",@progbits
	.sectionflags	@""
	.align	4
.nv.constant0._Z3sumIfEvPT_S1_S1_i:
	.zero		924


//--------------------- SYMBOLS --------------------------

	.type		.nv.reservedSmem.offset0,@object
	.size		.nv.reservedSmem.offset0,0x4
